//
// Generated by NVIDIA NVVM Compiler
//
// Compiler Build ID: CL-36424714
// Cuda compilation tools, release 13.0, V13.0.88
// Based on NVVM 20.0.0
//

.version 9.0
.target sm_100
.address_size 64

	// .globl	_Z15vector_additionPfS_S_

.visible .entry _Z15vector_additionPfS_S_(
	.param .u64 .ptr .align 1 _Z15vector_additionPfS_S__param_0,
	.param .u64 .ptr .align 1 _Z15vector_additionPfS_S__param_1,
	.param .u64 .ptr .align 1 _Z15vector_additionPfS_S__param_2
)
{
	.reg .pred 	%p<2>;
	.reg .b32 	%r<5>;
	.reg .b32 	%f<4>;
	.reg .b64 	%rd<11>;

	ld.param.u64 	%rd1, [_Z15vector_additionPfS_S__param_0];
	ld.param.u64 	%rd2, [_Z15vector_additionPfS_S__param_1];
	ld.param.u64 	%rd3, [_Z15vector_additionPfS_S__param_2];
	mov.u32 	%r2, %ntid.x;
	mov.u32 	%r3, %ctaid.x;
	mov.u32 	%r4, %tid.x;
	mad.lo.s32 	%r1, %r2, %r3, %r4;
	setp.gt.s32 	%p1, %r1, 19999;
	@%p1 bra 	$L__BB0_2;
	cvta.to.global.u64 	%rd4, %rd1;
	cvta.to.global.u64 	%rd5, %rd2;
	cvta.to.global.u64 	%rd6, %rd3;
	mul.wide.s32 	%rd7, %r1, 4;
	add.s64 	%rd8, %rd4, %rd7;
	ld.global.f32 	%f1, [%rd8];
	add.s64 	%rd9, %rd5, %rd7;
	ld.global.f32 	%f2, [%rd9];
	add.f32 	%f3, %f1, %f2;
	add.s64 	%rd10, %rd6, %rd7;
	st.global.f32 	[%rd10], %f3;
$L__BB0_2:
	ret;

}


// ===== COMPILED SASS (sm_100) =====

	.target	sm_100

	.elftype	@"ET_EXEC"


//--------------------- .note.nv.tkinfo           --------------------------
	.section	.note.nv.tkinfo,"",@"SHT_NOTE"
	.sectionflags	@"SHF_NOTE_NV_TKINFO"
	.tkinfo
        /*0018*/ 	.word	0x00000002
        /*0030*/ 	.string	""
        /*0030*/ 	.string	"ptxas"
        /*0030*/ 	.string	"Cuda compilation tools, release 13.0, V13.0.88"
        /*0030*/ 	.string	"Build cuda_13.0.r13.0/compiler.36424714_0"
        /*0030*/ 	.string	"-arch sm_100 -m 64 "



//--------------------- .note.nv.cuinfo           --------------------------
	.section	.note.nv.cuinfo,"",@"SHT_NOTE"
	.sectionflags	@"SHF_NOTE_NV_CUINFO"
        /*0018*/ 	.short	0x0002
        /*001a*/ 	.short	0x0064
        /*001c*/ 	.short	0x0082
	.zero		2


//--------------------- .nv.info                  --------------------------
	.section	.nv.info,"",@"SHT_CUDA_INFO"
	.align	4


	//----- nvinfo : EIATTR_REGCOUNT
	.align		4
        /*0000*/ 	.byte	0x04, 0x2f
        /*0002*/ 	.short	(.L_1 - .L_0)
	.align		4
.L_0:
        /*0004*/ 	.word	index@(_Z15vector_additionPfS_S_)
        /*0008*/ 	.word	0x0000000c


	//----- nvinfo : EIATTR_FRAME_SIZE
	.align		4
.L_1:
        /*000c*/ 	.byte	0x04, 0x11
        /*000e*/ 	.short	(.L_3 - .L_2)
	.align		4
.L_2:
        /*0010*/ 	.word	index@(_Z15vector_additionPfS_S_)
        /*0014*/ 	.word	0x00000000


	//----- nvinfo : EIATTR_MIN_STACK_SIZE
	.align		4
.L_3:
        /*0018*/ 	.byte	0x04, 0x12
        /*001a*/ 	.short	(.L_5 - .L_4)
	.align		4
.L_4:
        /*001c*/ 	.word	index@(_Z15vector_additionPfS_S_)
        /*0020*/ 	.word	0x00000000
.L_5:


//--------------------- .nv.compat                --------------------------
	.section	.nv.compat,"",@"SHT_CUDA_COMPAT_INFO"
	.align	4
        /*0000*/ 	.byte	0x02, 0x09, 0x00, 0x00, 0x02, 0x02, 0x01, 0x00, 0x02, 0x05, 0x05, 0x00, 0x03, 0x07, 0x01, 0x01
        /*0010*/ 	.byte	0x02, 0x03, 0x00, 0x00, 0x02, 0x06, 0x01, 0x00, 0x04, 0x0b, 0x08, 0x00, 0x09, 0x00, 0x00, 0x00
        /*0020*/ 	.byte	0x00, 0x00, 0x00, 0x00


//--------------------- .nv.info._Z15vector_additionPfS_S_ --------------------------
	.section	.nv.info._Z15vector_additionPfS_S_,"",@"SHT_CUDA_INFO"
	.sectionflags	@""
	.align	4


	//----- nvinfo : EIATTR_CUDA_API_VERSION
	.align		4
        /*0000*/ 	.byte	0x04, 0x37
        /*0002*/ 	.short	(.L_7 - .L_6)
.L_6:
        /*0004*/ 	.word	0x00000082


	//----- nvinfo : EIATTR_KPARAM_INFO
	.align		4
.L_7:
        /*0008*/ 	.byte	0x04, 0x17
        /*000a*/ 	.short	(.L_9 - .L_8)
.L_8:
        /*000c*/ 	.word	0x00000000
        /*0010*/ 	.short	0x0002
        /*0012*/ 	.short	0x0010
        /*0014*/ 	.byte	0x00, 0xf5, 0x21, 0x00


	//----- nvinfo : EIATTR_KPARAM_INFO
	.align		4
.L_9:
        /*0018*/ 	.byte	0x04, 0x17
        /*001a*/ 	.short	(.L_11 - .L_10)
.L_10:
        /*001c*/ 	.word	0x00000000
        /*0020*/ 	.short	0x0001
        /*0022*/ 	.short	0x0008
        /*0024*/ 	.byte	0x00, 0xf5, 0x21, 0x00


	//----- nvinfo : EIATTR_KPARAM_INFO
	.align		4
.L_11:
        /*0028*/ 	.byte	0x04, 0x17
        /*002a*/ 	.short	(.L_13 - .L_12)
.L_12:
        /*002c*/ 	.word	0x00000000
        /*0030*/ 	.short	0x0000
        /*0032*/ 	.short	0x0000
        /*0034*/ 	.byte	0x00, 0xf5, 0x21, 0x00


	//----- nvinfo : EIATTR_SPARSE_MMA_MASK
	.align		4
.L_13:
        /*0038*/ 	.byte	0x03, 0x50
        /*003a*/ 	.short	0x0000


	//----- nvinfo : EIATTR_MAXREG_COUNT
	.align		4
        /*003c*/ 	.byte	0x03, 0x1b
        /*003e*/ 	.short	0x00ff


	//----- nvinfo : EIATTR_MERCURY_ISA_VERSION
	.align		4
        /*0040*/ 	.byte	0x03, 0x5f
        /*0042*/ 	.short	0x0101


	//----- nvinfo : EIATTR_VRC_CTA_INIT_COUNT
	.align		4
        /*0044*/ 	.byte	0x02, 0x4a
	.zero		1
	.zero		1


	//----- nvinfo : EIATTR_EXIT_INSTR_OFFSETS
	.align		4
        /*0048*/ 	.byte	0x04, 0x1c
        /*004a*/ 	.short	(.L_15 - .L_14)


	//   ....[0]....
.L_14:
        /*004c*/ 	.word	0x00000060


	//   ....[1]....
        /*0050*/ 	.word	0x00000120


	//----- nvinfo : EIATTR_CBANK_PARAM_SIZE
	.align		4
.L_15:
        /*0054*/ 	.byte	0x03, 0x19
        /*0056*/ 	.short	0x0018


	//----- nvinfo : EIATTR_PARAM_CBANK
	.align		4
        /*0058*/ 	.byte	0x04, 0x0a
        /*005a*/ 	.short	(.L_17 - .L_16)
	.align		4
.L_16:
        /*005c*/ 	.word	index@(.nv.constant0._Z15vector_additionPfS_S_)
        /*0060*/ 	.short	0x0380
        /*0062*/ 	.short	0x0018


	//----- nvinfo : EIATTR_SW_WAR
	.align		4
.L_17:
        /*0064*/ 	.byte	0x04, 0x36
        /*0066*/ 	.short	(.L_19 - .L_18)
.L_18:
        /*0068*/ 	.word	0x00000008
.L_19:


//--------------------- .nv.callgraph             --------------------------
	.section	.nv.callgraph,"",@"SHT_CUDA_CALLGRAPH"
	.align	4
	.sectionentsize	8
	.align		4
        /*0000*/ 	.word	0x00000000
	.align		4
        /*0004*/ 	.word	0xffffffff
	.align		4
        /*0008*/ 	.word	0x00000000
	.align		4
        /*000c*/ 	.word	0xfffffffe
	.align		4
        /*0010*/ 	.word	0x00000000
	.align		4
        /*0014*/ 	.word	0xfffffffd
	.align		4
        /*0018*/ 	.word	0x00000000
	.align		4
        /*001c*/ 	.word	0xfffffffc


//--------------------- .text._Z15vector_additionPfS_S_ --------------------------
	.section	.text._Z15vector_additionPfS_S_,"ax",@progbits
	.align	128
        .global         _Z15vector_additionPfS_S_
        .type           _Z15vector_additionPfS_S_,@function
        .size           _Z15vector_additionPfS_S_,(.L_x_1 - _Z15vector_additionPfS_S_)
        .other          _Z15vector_additionPfS_S_,@"STO_CUDA_ENTRY STV_DEFAULT"
_Z15vector_additionPfS_S_:
.text._Z15vector_additionPfS_S_:
[----:B------:R-:W-:Y:S01]  /*0000*/  LDC R1, c[0x0][0x37c] ;  /* 0x0000df00ff017b82 */ /* 0x000fe20000000800 */
[----:B------:R-:W0:Y:S01]  /*0010*/  S2R R9, SR_CTAID.X ;  /* 0x0000000000097919 */ /* 0x000e220000002500 */
[----:B------:R-:W0:Y:S01]  /*0020*/  LDCU UR4, c[0x0][0x360] ;  /* 0x00006c00ff0477ac */ /* 0x000e220008000800 */
[----:B------:R-:W0:Y:S02]  /*0030*/  S2R R0, SR_TID.X ;  /* 0x0000000000007919 */ /* 0x000e240000002100 */
[----:B0-----:R-:W-:-:S05]  /*0040*/  IMAD R9, R9, UR4, R0 ;  /* 0x0000000409097c24 */ /* 0x001fca000f8e0200 */
[----:B------:R-:W-:-:S13]  /*0050*/  ISETP.GT.AND P0, PT, R9, 0x4e1f, PT ;  /* 0x00004e1f0900780c */ /* 0x000fda0003f04270 */
[----:B------:R-:W-:Y:S05]  /*0060*/  @P0 EXIT ;  /* 0x000000000000094d */ /* 0x000fea0003800000 */
[----:B------:R-:W0:Y:S01]  /*0070*/  LDC.64 R2, c[0x0][0x380] ;  /* 0x0000e000ff027b82 */ /* 0x000e220000000a00 */
[----:B------:R-:W1:Y:S07]  /*0080*/  LDCU.64 UR4, c[0x0][0x358] ;  /* 0x00006b00ff0477ac */ /* 0x000e6e0008000a00 */
[----:B------:R-:W2:Y:S08]  /*0090*/  LDC.64 R4, c[0x0][0x388] ;  /* 0x0000e200ff047b82 */ /* 0x000eb00000000a00 */
[----:B------:R-:W3:Y:S01]  /*00a0*/  LDC.64 R6, c[0x0][0x390] ;  /* 0x0000e400ff067b82 */ /* 0x000ee20000000a00 */
[----:B0-----:R-:W-:-:S06]  /*00b0*/  IMAD.WIDE R2, R9, 0x4, R2 ;  /* 0x0000000409027825 */ /* 0x001fcc00078e0202 */
[----:B-1----:R-:W4:Y:S01]  /*00c0*/  LDG.E R2, desc[UR4][R2.64] ;  /* 0x0000000402027981 */ /* 0x002f22000c1e1900 */
[----:B--2---:R-:W-:-:S06]  /*00d0*/  IMAD.WIDE R4, R9, 0x4, R4 ;  /* 0x0000000409047825 */ /* 0x004fcc00078e0204 */
[----:B------:R-:W4:Y:S01]  /*00e0*/  LDG.E R5, desc[UR4][R4.64] ;  /* 0x0000000404057981 */ /* 0x000f22000c1e1900 */
[----:B---3--:R-:W-:-:S04]  /*00f0*/  IMAD.WIDE R6, R9, 0x4, R6 ;  /* 0x0000000409067825 */ /* 0x008fc800078e0206 */
[----:B----4-:R-:W-:-:S05]  /*0100*/  FADD R9, R2, R5 ;  /* 0x0000000502097221 */ /* 0x010fca0000000000 */
[----:B------:R-:W-:Y:S01]  /*0110*/  STG.E desc[UR4][R6.64], R9 ;  /* 0x0000000906007986 */ /* 0x000fe2000c101904 */
[----:B------:R-:W-:Y:S05]  /*0120*/  EXIT ;  /* 0x000000000000794d */ /* 0x000fea0003800000 */
.L_x_0:
[----:B------:R-:W-:-:S00]  /*0130*/  BRA `(.L_x_0) ;  /* 0xfffffffc00fc7947 */ /* 0x000fc0000383ffff */
[----:B------:R-:W-:-:S00]  /*0140*/  NOP ;  /* 0x0000000000007918 */ /* 0x000fc00000000000 */
        /* <DEDUP_REMOVED lines=11> */
.L_x_1:


//--------------------- .nv.shared.reserved.0     --------------------------
	.section	.nv.shared.reserved.0,"aw",@nobits
	.weak		__nv_reservedSMEM_offset_0_alias
	.size		__nv_reservedSMEM_offset_0_alias, 0, 64
	.other		__nv_reservedSMEM_offset_0_alias,@"STO_CUDA_RESERVED_SHARED STV_DEFAULT"
__nv_reservedSMEM_offset_0_alias:
	.zero		0
	.zero		64


//--------------------- .nv.constant0._Z15vector_additionPfS_S_ --------------------------
	.section	.nv.constant0._Z15vector_additionPfS_S_,"a",@progbits
	.sectionflags	@""
	.align	4
.nv.constant0._Z15vector_additionPfS_S_:
	.zero		920


//--------------------- SYMBOLS --------------------------

	.type		.nv.reservedSmem.offset0,@object
	.size		.nv.reservedSmem.offset0,0x4
